//
// Generated by NVIDIA NVVM Compiler
//
// Compiler Build ID: CL-36424714
// Cuda compilation tools, release 13.0, V13.0.88
// Based on NVVM 20.0.0
//

.version 9.0
.target sm_100
.address_size 64

	// .globl	_Z14matrixMulNaivePfS_S_i
// _ZZ14matrixMulTiledPfS_S_iE2sA has been demoted
// _ZZ14matrixMulTiledPfS_S_iE2sB has been demoted

.visible .entry _Z14matrixMulNaivePfS_S_i(
	.param .u64 .ptr .align 1 _Z14matrixMulNaivePfS_S_i_param_0,
	.param .u64 .ptr .align 1 _Z14matrixMulNaivePfS_S_i_param_1,
	.param .u64 .ptr .align 1 _Z14matrixMulNaivePfS_S_i_param_2,
	.param .u32 _Z14matrixMulNaivePfS_S_i_param_3
)
{
	.reg .pred 	%p<10>;
	.reg .b32 	%r<40>;
	.reg .b32 	%f<67>;
	.reg .b64 	%rd<67>;

	ld.param.u64 	%rd14, [_Z14matrixMulNaivePfS_S_i_param_0];
	ld.param.u64 	%rd15, [_Z14matrixMulNaivePfS_S_i_param_1];
	ld.param.u32 	%r18, [_Z14matrixMulNaivePfS_S_i_param_3];
	cvta.to.global.u64 	%rd1, %rd15;
	cvta.to.global.u64 	%rd2, %rd14;
	mov.u32 	%r19, %ctaid.y;
	mov.u32 	%r20, %ntid.y;
	mov.u32 	%r21, %tid.y;
	mad.lo.s32 	%r1, %r19, %r20, %r21;
	mov.u32 	%r22, %ctaid.x;
	mov.u32 	%r23, %ntid.x;
	mov.u32 	%r24, %tid.x;
	mad.lo.s32 	%r2, %r22, %r23, %r24;
	max.s32 	%r25, %r1, %r2;
	setp.ge.s32 	%p1, %r25, %r18;
	@%p1 bra 	$L__BB0_13;
	mul.lo.s32 	%r3, %r18, %r1;
	and.b32  	%r4, %r18, 7;
	setp.lt.u32 	%p2, %r18, 8;
	mov.f32 	%f66, 0f00000000;
	mov.b32 	%r38, 0;
	@%p2 bra 	$L__BB0_4;
	and.b32  	%r38, %r18, 2147483640;
	neg.s32 	%r36, %r38;
	mul.wide.s32 	%rd16, %r18, 4;
	add.s64 	%rd3, %rd1, %rd16;
	shl.b32 	%r7, %r18, 3;
	mul.wide.s32 	%rd17, %r18, 8;
	add.s64 	%rd4, %rd1, %rd17;
	mul.wide.s32 	%rd18, %r18, 12;
	add.s64 	%rd5, %rd1, %rd18;
	mul.wide.s32 	%rd19, %r18, 16;
	add.s64 	%rd6, %rd1, %rd19;
	mul.wide.s32 	%rd20, %r18, 20;
	add.s64 	%rd7, %rd1, %rd20;
	mul.wide.s32 	%rd21, %r18, 24;
	add.s64 	%rd8, %rd1, %rd21;
	mul.wide.s32 	%rd22, %r18, 28;
	add.s64 	%rd9, %rd1, %rd22;
	mul.wide.u32 	%rd23, %r3, 4;
	add.s64 	%rd24, %rd23, %rd2;
	add.s64 	%rd66, %rd24, 16;
	mov.f32 	%f66, 0f00000000;
	mov.u32 	%r35, %r2;
$L__BB0_3:
	.pragma "nounroll";
	mul.wide.s32 	%rd25, %r35, 4;
	add.s64 	%rd26, %rd3, %rd25;
	add.s64 	%rd27, %rd4, %rd25;
	add.s64 	%rd28, %rd5, %rd25;
	add.s64 	%rd29, %rd6, %rd25;
	add.s64 	%rd30, %rd7, %rd25;
	add.s64 	%rd31, %rd8, %rd25;
	add.s64 	%rd32, %rd9, %rd25;
	add.s64 	%rd33, %rd1, %rd25;
	ld.global.f32 	%f16, [%rd66+-16];
	ld.global.f32 	%f17, [%rd33];
	fma.rn.f32 	%f18, %f16, %f17, %f66;
	ld.global.f32 	%f19, [%rd66+-12];
	ld.global.f32 	%f20, [%rd26];
	fma.rn.f32 	%f21, %f19, %f20, %f18;
	ld.global.f32 	%f22, [%rd66+-8];
	ld.global.f32 	%f23, [%rd27];
	fma.rn.f32 	%f24, %f22, %f23, %f21;
	ld.global.f32 	%f25, [%rd66+-4];
	ld.global.f32 	%f26, [%rd28];
	fma.rn.f32 	%f27, %f25, %f26, %f24;
	ld.global.f32 	%f28, [%rd66];
	ld.global.f32 	%f29, [%rd29];
	fma.rn.f32 	%f30, %f28, %f29, %f27;
	ld.global.f32 	%f31, [%rd66+4];
	ld.global.f32 	%f32, [%rd30];
	fma.rn.f32 	%f33, %f31, %f32, %f30;
	ld.global.f32 	%f34, [%rd66+8];
	ld.global.f32 	%f35, [%rd31];
	fma.rn.f32 	%f36, %f34, %f35, %f33;
	ld.global.f32 	%f37, [%rd66+12];
	ld.global.f32 	%f38, [%rd32];
	fma.rn.f32 	%f66, %f37, %f38, %f36;
	add.s32 	%r36, %r36, 8;
	add.s32 	%r35, %r35, %r7;
	add.s64 	%rd66, %rd66, 32;
	setp.ne.s32 	%p3, %r36, 0;
	@%p3 bra 	$L__BB0_3;
$L__BB0_4:
	setp.eq.s32 	%p4, %r4, 0;
	@%p4 bra 	$L__BB0_12;
	and.b32  	%r13, %r18, 3;
	setp.lt.u32 	%p5, %r4, 4;
	@%p5 bra 	$L__BB0_7;
	add.s32 	%r27, %r38, %r3;
	mul.wide.u32 	%rd34, %r27, 4;
	add.s64 	%rd35, %rd2, %rd34;
	ld.global.f32 	%f40, [%rd35];
	mad.lo.s32 	%r28, %r38, %r18, %r2;
	mul.wide.s32 	%rd36, %r28, 4;
	add.s64 	%rd37, %rd1, %rd36;
	ld.global.f32 	%f41, [%rd37];
	fma.rn.f32 	%f42, %f40, %f41, %f66;
	cvt.u64.u32 	%rd38, %r3;
	cvt.u64.u32 	%rd39, %r38;
	add.s64 	%rd40, %rd39, %rd38;
	shl.b64 	%rd41, %rd40, 2;
	add.s64 	%rd42, %rd2, %rd41;
	ld.global.f32 	%f43, [%rd42+4];
	mul.wide.s32 	%rd43, %r18, 4;
	add.s64 	%rd44, %rd37, %rd43;
	ld.global.f32 	%f44, [%rd44];
	fma.rn.f32 	%f45, %f43, %f44, %f42;
	ld.global.f32 	%f46, [%rd42+8];
	add.s64 	%rd45, %rd44, %rd43;
	ld.global.f32 	%f47, [%rd45];
	fma.rn.f32 	%f48, %f46, %f47, %f45;
	ld.global.f32 	%f49, [%rd42+12];
	add.s64 	%rd46, %rd45, %rd43;
	ld.global.f32 	%f50, [%rd46];
	fma.rn.f32 	%f66, %f49, %f50, %f48;
	add.s32 	%r38, %r38, 4;
$L__BB0_7:
	setp.eq.s32 	%p6, %r13, 0;
	@%p6 bra 	$L__BB0_12;
	setp.eq.s32 	%p7, %r13, 1;
	@%p7 bra 	$L__BB0_10;
	add.s32 	%r29, %r38, %r3;
	mul.wide.u32 	%rd47, %r29, 4;
	add.s64 	%rd48, %rd2, %rd47;
	ld.global.f32 	%f52, [%rd48];
	mad.lo.s32 	%r30, %r38, %r18, %r2;
	mul.wide.s32 	%rd49, %r30, 4;
	add.s64 	%rd50, %rd1, %rd49;
	ld.global.f32 	%f53, [%rd50];
	fma.rn.f32 	%f54, %f52, %f53, %f66;
	cvt.u64.u32 	%rd51, %r3;
	cvt.u64.u32 	%rd52, %r38;
	add.s64 	%rd53, %rd52, %rd51;
	shl.b64 	%rd54, %rd53, 2;
	add.s64 	%rd55, %rd2, %rd54;
	ld.global.f32 	%f55, [%rd55+4];
	mul.wide.s32 	%rd56, %r18, 4;
	add.s64 	%rd57, %rd50, %rd56;
	ld.global.f32 	%f56, [%rd57];
	fma.rn.f32 	%f66, %f55, %f56, %f54;
	add.s32 	%r38, %r38, 2;
$L__BB0_10:
	and.b32  	%r31, %r18, 1;
	setp.eq.b32 	%p8, %r31, 1;
	not.pred 	%p9, %p8;
	@%p9 bra 	$L__BB0_12;
	add.s32 	%r32, %r38, %r3;
	mul.wide.u32 	%rd58, %r32, 4;
	add.s64 	%rd59, %rd2, %rd58;
	ld.global.f32 	%f57, [%rd59];
	mad.lo.s32 	%r33, %r38, %r18, %r2;
	mul.wide.s32 	%rd60, %r33, 4;
	add.s64 	%rd61, %rd1, %rd60;
	ld.global.f32 	%f58, [%rd61];
	fma.rn.f32 	%f66, %f57, %f58, %f66;
$L__BB0_12:
	ld.param.u64 	%rd65, [_Z14matrixMulNaivePfS_S_i_param_2];
	add.s32 	%r34, %r3, %r2;
	cvta.to.global.u64 	%rd62, %rd65;
	mul.wide.s32 	%rd63, %r34, 4;
	add.s64 	%rd64, %rd62, %rd63;
	st.global.f32 	[%rd64], %f66;
$L__BB0_13:
	ret;

}
	// .globl	_Z14matrixMulTiledPfS_S_i
.visible .entry _Z14matrixMulTiledPfS_S_i(
	.param .u64 .ptr .align 1 _Z14matrixMulTiledPfS_S_i_param_0,
	.param .u64 .ptr .align 1 _Z14matrixMulTiledPfS_S_i_param_1,
	.param .u64 .ptr .align 1 _Z14matrixMulTiledPfS_S_i_param_2,
	.param .u32 _Z14matrixMulTiledPfS_S_i_param_3
)
{
	.reg .pred 	%p<8>;
	.reg .b32 	%r<42>;
	.reg .b32 	%f<63>;
	.reg .b64 	%rd<13>;
	// demoted variable
	.shared .align 4 .b8 _ZZ14matrixMulTiledPfS_S_iE2sA[1024];
	// demoted variable
	.shared .align 4 .b8 _ZZ14matrixMulTiledPfS_S_iE2sB[1024];
	ld.param.u64 	%rd3, [_Z14matrixMulTiledPfS_S_i_param_0];
	ld.param.u64 	%rd4, [_Z14matrixMulTiledPfS_S_i_param_1];
	ld.param.u64 	%rd5, [_Z14matrixMulTiledPfS_S_i_param_2];
	ld.param.u32 	%r23, [_Z14matrixMulTiledPfS_S_i_param_3];
	mov.u32 	%r24, %ctaid.y;
	mov.u32 	%r25, %ntid.y;
	mov.u32 	%r39, %tid.y;
	mad.lo.s32 	%r2, %r24, %r25, %r39;
	mov.u32 	%r26, %ctaid.x;
	mov.u32 	%r27, %ntid.x;
	mov.u32 	%r37, %tid.x;
	mad.lo.s32 	%r4, %r26, %r27, %r37;
	setp.lt.s32 	%p1, %r23, 1;
	mov.f32 	%f62, 0f00000000;
	@%p1 bra 	$L__BB1_7;
	add.s32 	%r28, %r23, 15;
	shr.u32 	%r29, %r28, 4;
	shl.b32 	%r30, %r39, 6;
	mov.u32 	%r31, _ZZ14matrixMulTiledPfS_S_iE2sA;
	add.s32 	%r5, %r31, %r30;
	shl.b32 	%r32, %r37, 2;
	add.s32 	%r6, %r5, %r32;
	mov.u32 	%r33, _ZZ14matrixMulTiledPfS_S_iE2sB;
	add.s32 	%r8, %r33, %r32;
	add.s32 	%r7, %r8, %r30;
	neg.s32 	%r41, %r29;
	mad.lo.s32 	%r40, %r39, %r23, %r4;
	shl.b32 	%r11, %r23, 4;
	mad.lo.s32 	%r38, %r23, %r2, %r37;
	cvta.to.global.u64 	%rd1, %rd3;
	cvta.to.global.u64 	%rd2, %rd4;
	mov.f32 	%f62, 0f00000000;
$L__BB1_2:
	max.u32 	%r34, %r2, %r37;
	setp.ge.u32 	%p2, %r34, %r23;
	mov.f32 	%f60, 0f00000000;
	@%p2 bra 	$L__BB1_4;
	mul.wide.u32 	%rd6, %r38, 4;
	add.s64 	%rd7, %rd1, %rd6;
	ld.global.f32 	%f60, [%rd7];
$L__BB1_4:
	setp.ge.s32 	%p3, %r4, %r23;
	st.shared.f32 	[%r6], %f60;
	setp.ge.u32 	%p4, %r39, %r23;
	mov.f32 	%f61, 0f00000000;
	or.pred  	%p5, %p3, %p4;
	@%p5 bra 	$L__BB1_6;
	mul.wide.u32 	%rd8, %r40, 4;
	add.s64 	%rd9, %rd2, %rd8;
	ld.global.f32 	%f61, [%rd9];
$L__BB1_6:
	st.shared.f32 	[%r7], %f61;
	bar.sync 	0;
	ld.shared.f32 	%f12, [%r5];
	ld.shared.f32 	%f13, [%r8];
	fma.rn.f32 	%f14, %f12, %f13, %f62;
	ld.shared.f32 	%f15, [%r5+4];
	ld.shared.f32 	%f16, [%r8+64];
	fma.rn.f32 	%f17, %f15, %f16, %f14;
	ld.shared.f32 	%f18, [%r5+8];
	ld.shared.f32 	%f19, [%r8+128];
	fma.rn.f32 	%f20, %f18, %f19, %f17;
	ld.shared.f32 	%f21, [%r5+12];
	ld.shared.f32 	%f22, [%r8+192];
	fma.rn.f32 	%f23, %f21, %f22, %f20;
	ld.shared.f32 	%f24, [%r5+16];
	ld.shared.f32 	%f25, [%r8+256];
	fma.rn.f32 	%f26, %f24, %f25, %f23;
	ld.shared.f32 	%f27, [%r5+20];
	ld.shared.f32 	%f28, [%r8+320];
	fma.rn.f32 	%f29, %f27, %f28, %f26;
	ld.shared.f32 	%f30, [%r5+24];
	ld.shared.f32 	%f31, [%r8+384];
	fma.rn.f32 	%f32, %f30, %f31, %f29;
	ld.shared.f32 	%f33, [%r5+28];
	ld.shared.f32 	%f34, [%r8+448];
	fma.rn.f32 	%f35, %f33, %f34, %f32;
	ld.shared.f32 	%f36, [%r5+32];
	ld.shared.f32 	%f37, [%r8+512];
	fma.rn.f32 	%f38, %f36, %f37, %f35;
	ld.shared.f32 	%f39, [%r5+36];
	ld.shared.f32 	%f40, [%r8+576];
	fma.rn.f32 	%f41, %f39, %f40, %f38;
	ld.shared.f32 	%f42, [%r5+40];
	ld.shared.f32 	%f43, [%r8+640];
	fma.rn.f32 	%f44, %f42, %f43, %f41;
	ld.shared.f32 	%f45, [%r5+44];
	ld.shared.f32 	%f46, [%r8+704];
	fma.rn.f32 	%f47, %f45, %f46, %f44;
	ld.shared.f32 	%f48, [%r5+48];
	ld.shared.f32 	%f49, [%r8+768];
	fma.rn.f32 	%f50, %f48, %f49, %f47;
	ld.shared.f32 	%f51, [%r5+52];
	ld.shared.f32 	%f52, [%r8+832];
	fma.rn.f32 	%f53, %f51, %f52, %f50;
	ld.shared.f32 	%f54, [%r5+56];
	ld.shared.f32 	%f55, [%r8+896];
	fma.rn.f32 	%f56, %f54, %f55, %f53;
	ld.shared.f32 	%f57, [%r5+60];
	ld.shared.f32 	%f58, [%r8+960];
	fma.rn.f32 	%f62, %f57, %f58, %f56;
	bar.sync 	0;
	add.s32 	%r41, %r41, 1;
	setp.ne.s32 	%p6, %r41, 0;
	add.s32 	%r40, %r40, %r11;
	add.s32 	%r39, %r39, 16;
	add.s32 	%r38, %r38, 16;
	add.s32 	%r37, %r37, 16;
	@%p6 bra 	$L__BB1_2;
$L__BB1_7:
	max.s32 	%r35, %r2, %r4;
	setp.ge.s32 	%p7, %r35, %r23;
	@%p7 bra 	$L__BB1_9;
	mad.lo.s32 	%r36, %r23, %r2, %r4;
	cvta.to.global.u64 	%rd10, %rd5;
	mul.wide.s32 	%rd11, %r36, 4;
	add.s64 	%rd12, %rd10, %rd11;
	st.global.f32 	[%rd12], %f62;
$L__BB1_9:
	ret;

}


// ===== COMPILED SASS (sm_100) =====

	.target	sm_100

	.elftype	@"ET_EXEC"


//--------------------- .note.nv.tkinfo           --------------------------
	.section	.note.nv.tkinfo,"",@"SHT_NOTE"
	.sectionflags	@"SHF_NOTE_NV_TKINFO"
	.tkinfo
        /*0018*/ 	.word	0x00000002
        /*0030*/ 	.string	""
        /*0030*/ 	.string	"ptxas"
        /*0030*/ 	.string	"Cuda compilation tools, release 13.0, V13.0.88"
        /*0030*/ 	.string	"Build cuda_13.0.r13.0/compiler.36424714_0"
        /*0030*/ 	.string	"-arch sm_100 -m 64 "



//--------------------- .note.nv.cuinfo           --------------------------
	.section	.note.nv.cuinfo,"",@"SHT_NOTE"
	.sectionflags	@"SHF_NOTE_NV_CUINFO"
        /*0018*/ 	.short	0x0002
        /*001a*/ 	.short	0x0064
        /*001c*/ 	.short	0x0082
	.zero		2


//--------------------- .nv.info                  --------------------------
	.section	.nv.info,"",@"SHT_CUDA_INFO"
	.align	4


	//----- nvinfo : EIATTR_REGCOUNT
	.align		4
        /*0000*/ 	.byte	0x04, 0x2f
        /*0002*/ 	.short	(.L_1 - .L_0)
	.align		4
.L_0:
        /*0004*/ 	.word	index@(_Z14matrixMulNaivePfS_S_i)
        /*0008*/ 	.word	0x0000001e


	//----- nvinfo : EIATTR_FRAME_SIZE
	.align		4
.L_1:
        /*000c*/ 	.byte	0x04, 0x11
        /*000e*/ 	.short	(.L_3 - .L_2)
	.align		4
.L_2:
        /*0010*/ 	.word	index@(_Z14matrixMulNaivePfS_S_i)
        /*0014*/ 	.word	0x00000000


	//----- nvinfo : EIATTR_REGCOUNT
	.align		4
.L_3:
        /*0018*/ 	.byte	0x04, 0x2f
        /*001a*/ 	.short	(.L_5 - .L_4)
	.align		4
.L_4:
        /*001c*/ 	.word	index@(_Z14matrixMulTiledPfS_S_i)
        /*0020*/ 	.word	0x00000020


	//----- nvinfo : EIATTR_FRAME_SIZE
	.align		4
.L_5:
        /*0024*/ 	.byte	0x04, 0x11
        /*0026*/ 	.short	(.L_7 - .L_6)
	.align		4
.L_6:
        /*0028*/ 	.word	index@(_Z14matrixMulTiledPfS_S_i)
        /*002c*/ 	.word	0x00000000


	//----- nvinfo : EIATTR_MIN_STACK_SIZE
	.align		4
.L_7:
        /*0030*/ 	.byte	0x04, 0x12
        /*0032*/ 	.short	(.L_9 - .L_8)
	.align		4
.L_8:
        /*0034*/ 	.word	index@(_Z14matrixMulTiledPfS_S_i)
        /*0038*/ 	.word	0x00000000


	//----- nvinfo : EIATTR_MIN_STACK_SIZE
	.align		4
.L_9:
        /*003c*/ 	.byte	0x04, 0x12
        /*003e*/ 	.short	(.L_11 - .L_10)
	.align		4
.L_10:
        /*0040*/ 	.word	index@(_Z14matrixMulNaivePfS_S_i)
        /*0044*/ 	.word	0x00000000
.L_11:


//--------------------- .nv.compat                --------------------------
	.section	.nv.compat,"",@"SHT_CUDA_COMPAT_INFO"
	.align	4
        /*0000*/ 	.byte	0x02, 0x09, 0x00, 0x00, 0x02, 0x02, 0x01, 0x00, 0x02, 0x05, 0x05, 0x00, 0x03, 0x07, 0x01, 0x01
        /*0010*/ 	.byte	0x02, 0x03, 0x00, 0x00, 0x02, 0x06, 0x01, 0x00, 0x04, 0x0b, 0x08, 0x00, 0x09, 0x00, 0x00, 0x00
        /*0020*/ 	.byte	0x00, 0x00, 0x00, 0x00


//--------------------- .nv.info._Z14matrixMulTiledPfS_S_i --------------------------
	.section	.nv.info._Z14matrixMulTiledPfS_S_i,"",@"SHT_CUDA_INFO"
	.sectionflags	@""
	.align	4


	//----- nvinfo : EIATTR_CUDA_API_VERSION
	.align		4
        /*0000*/ 	.byte	0x04, 0x37
        /*0002*/ 	.short	(.L_13 - .L_12)
.L_12:
        /*0004*/ 	.word	0x00000082


	//----- nvinfo : EIATTR_KPARAM_INFO
	.align		4
.L_13:
        /*0008*/ 	.byte	0x04, 0x17
        /*000a*/ 	.short	(.L_15 - .L_14)
.L_14:
        /*000c*/ 	.word	0x00000000
        /*0010*/ 	.short	0x0003
        /*0012*/ 	.short	0x0018
        /*0014*/ 	.byte	0x00, 0xf0, 0x11, 0x00


	//----- nvinfo : EIATTR_KPARAM_INFO
	.align		4
.L_15:
        /*0018*/ 	.byte	0x04, 0x17
        /*001a*/ 	.short	(.L_17 - .L_16)
.L_16:
        /*001c*/ 	.word	0x00000000
        /*0020*/ 	.short	0x0002
        /*0022*/ 	.short	0x0010
        /*0024*/ 	.byte	0x00, 0xf5, 0x21, 0x00


	//----- nvinfo : EIATTR_KPARAM_INFO
	.align		4
.L_17:
        /*0028*/ 	.byte	0x04, 0x17
        /*002a*/ 	.short	(.L_19 - .L_18)
.L_18:
        /*002c*/ 	.word	0x00000000
        /*0030*/ 	.short	0x0001
        /*0032*/ 	.short	0x0008
        /*0034*/ 	.byte	0x00, 0xf5, 0x21, 0x00


	//----- nvinfo : EIATTR_KPARAM_INFO
	.align		4
.L_19:
        /*0038*/ 	.byte	0x04, 0x17
        /*003a*/ 	.short	(.L_21 - .L_20)
.L_20:
        /*003c*/ 	.word	0x00000000
        /*0040*/ 	.short	0x0000
        /*0042*/ 	.short	0x0000
        /*0044*/ 	.byte	0x00, 0xf5, 0x21, 0x00


	//----- nvinfo : EIATTR_SPARSE_MMA_MASK
	.align		4
.L_21:
        /*0048*/ 	.byte	0x03, 0x50
        /*004a*/ 	.short	0x0000


	//----- nvinfo : EIATTR_MAXREG_COUNT
	.align		4
        /*004c*/ 	.byte	0x03, 0x1b
        /*004e*/ 	.short	0x00ff


	//----- nvinfo : EIATTR_NUM_BARRIERS
	.align		4
        /*0050*/ 	.byte	0x02, 0x4c
        /*0052*/ 	.byte	0x01
	.zero		1


	//----- nvinfo : EIATTR_MERCURY_ISA_VERSION
	.align		4
        /*0054*/ 	.byte	0x03, 0x5f
        /*0056*/ 	.short	0x0101


	//----- nvinfo : EIATTR_VRC_CTA_INIT_COUNT
	.align		4
        /*0058*/ 	.byte	0x02, 0x4a
	.zero		1
	.zero		1


	//----- nvinfo : EIATTR_EXIT_INSTR_OFFSETS
	.align		4
        /*005c*/ 	.byte	0x04, 0x1c
        /*005e*/ 	.short	(.L_23 - .L_22)


	//   ....[0]....
.L_22:
        /*0060*/ 	.word	0x000005d0


	//   ....[1]....
        /*0064*/ 	.word	0x00000620


	//----- nvinfo : EIATTR_CBANK_PARAM_SIZE
	.align		4
.L_23:
        /*0068*/ 	.byte	0x03, 0x19
        /*006a*/ 	.short	0x001c


	//----- nvinfo : EIATTR_PARAM_CBANK
	.align		4
        /*006c*/ 	.byte	0x04, 0x0a
        /*006e*/ 	.short	(.L_25 - .L_24)
	.align		4
.L_24:
        /*0070*/ 	.word	index@(.nv.constant0._Z14matrixMulTiledPfS_S_i)
        /*0074*/ 	.short	0x0380
        /*0076*/ 	.short	0x001c


	//----- nvinfo : EIATTR_SW_WAR
	.align		4
.L_25:
        /*0078*/ 	.byte	0x04, 0x36
        /*007a*/ 	.short	(.L_27 - .L_26)
.L_26:
        /*007c*/ 	.word	0x00000008
.L_27:


//--------------------- .nv.info._Z14matrixMulNaivePfS_S_i --------------------------
	.section	.nv.info._Z14matrixMulNaivePfS_S_i,"",@"SHT_CUDA_INFO"
	.sectionflags	@""
	.align	4


	//----- nvinfo : EIATTR_CUDA_API_VERSION
	.align		4
        /*0000*/ 	.byte	0x04, 0x37
        /*0002*/ 	.short	(.L_29 - .L_28)
.L_28:
        /*0004*/ 	.word	0x00000082


	//----- nvinfo : EIATTR_KPARAM_INFO
	.align		4
.L_29:
        /*0008*/ 	.byte	0x04, 0x17
        /*000a*/ 	.short	(.L_31 - .L_30)
.L_30:
        /*000c*/ 	.word	0x00000000
        /*0010*/ 	.short	0x0003
        /*0012*/ 	.short	0x0018
        /*0014*/ 	.byte	0x00, 0xf0, 0x11, 0x00


	//----- nvinfo : EIATTR_KPARAM_INFO
	.align		4
.L_31:
        /*0018*/ 	.byte	0x04, 0x17
        /*001a*/ 	.short	(.L_33 - .L_32)
.L_32:
        /*001c*/ 	.word	0x00000000
        /*0020*/ 	.short	0x0002
        /*0022*/ 	.short	0x0010
        /*0024*/ 	.byte	0x00, 0xf5, 0x21, 0x00


	//----- nvinfo : EIATTR_KPARAM_INFO
	.align		4
.L_33:
        /*0028*/ 	.byte	0x04, 0x17
        /*002a*/ 	.short	(.L_35 - .L_34)
.L_34:
        /*002c*/ 	.word	0x00000000
        /*0030*/ 	.short	0x0001
        /*0032*/ 	.short	0x0008
        /*0034*/ 	.byte	0x00, 0xf5, 0x21, 0x00


	//----- nvinfo : EIATTR_KPARAM_INFO
	.align		4
.L_35:
        /*0038*/ 	.byte	0x04, 0x17
        /*003a*/ 	.short	(.L_37 - .L_36)
.L_36:
        /*003c*/ 	.word	0x00000000
        /*0040*/ 	.short	0x0000
        /*0042*/ 	.short	0x0000
        /*0044*/ 	.byte	0x00, 0xf5, 0x21, 0x00


	//----- nvinfo : EIATTR_SPARSE_MMA_MASK
	.align		4
.L_37:
        /*0048*/ 	.byte	0x03, 0x50
        /*004a*/ 	.short	0x0000


	//----- nvinfo : EIATTR_MAXREG_COUNT
	.align		4
        /*004c*/ 	.byte	0x03, 0x1b
        /*004e*/ 	.short	0x00ff


	//----- nvinfo : EIATTR_MERCURY_ISA_VERSION
	.align		4
        /*0050*/ 	.byte	0x03, 0x5f
        /*0052*/ 	.short	0x0101


	//----- nvinfo : EIATTR_VRC_CTA_INIT_COUNT
	.align		4
        /*0054*/ 	.byte	0x02, 0x4a
	.zero		1
	.zero		1


	//----- nvinfo : EIATTR_EXIT_INSTR_OFFSETS
	.align		4
        /*0058*/ 	.byte	0x04, 0x1c
        /*005a*/ 	.short	(.L_39 - .L_38)


	//   ....[0]....
.L_38:
        /*005c*/ 	.word	0x000000c0


	//   ....[1]....
        /*0060*/ 	.word	0x00000a90


	//----- nvinfo : EIATTR_CBANK_PARAM_SIZE
	.align		4
.L_39:
        /*0064*/ 	.byte	0x03, 0x19
        /*0066*/ 	.short	0x001c


	//----- nvinfo : EIATTR_PARAM_CBANK
	.align		4
        /*0068*/ 	.byte	0x04, 0x0a
        /*006a*/ 	.short	(.L_41 - .L_40)
	.align		4
.L_40:
        /*006c*/ 	.word	index@(.nv.constant0._Z14matrixMulNaivePfS_S_i)
        /*0070*/ 	.short	0x0380
        /*0072*/ 	.short	0x001c


	//----- nvinfo : EIATTR_SW_WAR
	.align		4
.L_41:
        /*0074*/ 	.byte	0x04, 0x36
        /*0076*/ 	.short	(.L_43 - .L_42)
.L_42:
        /*0078*/ 	.word	0x00000008
.L_43:


//--------------------- .nv.callgraph             --------------------------
	.section	.nv.callgraph,"",@"SHT_CUDA_CALLGRAPH"
	.align	4
	.sectionentsize	8
	.align		4
        /*0000*/ 	.word	0x00000000
	.align		4
        /*0004*/ 	.word	0xffffffff
	.align		4
        /*0008*/ 	.word	0x00000000
	.align		4
        /*000c*/ 	.word	0xfffffffe
	.align		4
        /*0010*/ 	.word	0x00000000
	.align		4
        /*0014*/ 	.word	0xfffffffd
	.align		4
        /*0018*/ 	.word	0x00000000
	.align		4
        /*001c*/ 	.word	0xfffffffc


//--------------------- .text._Z14matrixMulTiledPfS_S_i --------------------------
	.section	.text._Z14matrixMulTiledPfS_S_i,"ax",@progbits
	.align	128
        .global         _Z14matrixMulTiledPfS_S_i
        .type           _Z14matrixMulTiledPfS_S_i,@function
        .size           _Z14matrixMulTiledPfS_S_i,(.L_x_8 - _Z14matrixMulTiledPfS_S_i)
        .other          _Z14matrixMulTiledPfS_S_i,@"STO_CUDA_ENTRY STV_DEFAULT"
_Z14matrixMulTiledPfS_S_i:
.text._Z14matrixMulTiledPfS_S_i:
[----:B------:R-:W-:Y:S01]  /*0000*/  LDC R1, c[0x0][0x37c] ;  /* 0x0000df00ff017b82 */ /* 0x000fe20000000800 */
[----:B------:R-:W0:Y:S01]  /*0010*/  LDCU UR6, c[0x0][0x398] ;  /* 0x00007300ff0677ac */ /* 0x000e220008000800 */
[----:B------:R-:W1:Y:S06]  /*0020*/  S2R R7, SR_TID.Y ;  /* 0x0000000000077919 */ /* 0x000e6c0000002200 */
[----:B------:R-:W1:Y:S01]  /*0030*/  LDC R2, c[0x0][0x364] ;  /* 0x0000d900ff027b82 */ /* 0x000e620000000800 */
[----:B------:R-:W-:Y:S01]  /*0040*/  HFMA2 R23, -RZ, RZ, 0, 0 ;  /* 0x00000000ff177431 */ /* 0x000fe200000001ff */
[----:B------:R-:W2:Y:S01]  /*0050*/  LDCU.64 UR8, c[0x0][0x358] ;  /* 0x00006b00ff0877ac */ /* 0x000ea20008000a00 */
[----:B------:R-:W3:Y:S05]  /*0060*/  S2R R3, SR_TID.X ;  /* 0x0000000000037919 */ /* 0x000eea0000002100 */
[----:B------:R-:W1:Y:S08]  /*0070*/  S2UR UR4, SR_CTAID.Y ;  /* 0x00000000000479c3 */ /* 0x000e700000002600 */
[----:B------:R-:W3:Y:S01]  /*0080*/  S2UR UR5, SR_CTAID.X ;  /* 0x00000000000579c3 */ /* 0x000ee20000002500 */
[----:B0-----:R-:W-:-:S04]  /*0090*/  MOV R0, UR6 ;  /* 0x0000000600007c02 */ /* 0x001fc80008000f00 */
[----:B------:R-:W-:-:S03]  /*00a0*/  ISETP.GE.AND P0, PT, R0, 0x1, PT ;  /* 0x000000010000780c */ /* 0x000fc60003f06270 */
[----:B------:R-:W3:Y:S01]  /*00b0*/  LDC R5, c[0x0][0x360] ;  /* 0x0000d800ff057b82 */ /* 0x000ee20000000800 */
[----:B-1----:R-:W-:Y:S02]  /*00c0*/  IMAD R2, R2, UR4, R7 ;  /* 0x0000000402027c24 */ /* 0x002fe4000f8e0207 */
[----:B---3--:R-:W-:-:S07]  /*00d0*/  IMAD R5, R5, UR5, R3 ;  /* 0x0000000505057c24 */ /* 0x008fce000f8e0203 */
[----:B--2---:R-:W-:Y:S05]  /*00e0*/  @!P0 BRA `(.L_x_0) ;  /* 0x0000000400308947 */ /* 0x004fea0003800000 */
[----:B------:R-:W0:Y:S01]  /*00f0*/  S2UR UR6, SR_CgaCtaId ;  /* 0x00000000000679c3 */ /* 0x000e220000008800 */
[----:B------:R-:W-:Y:S01]  /*0100*/  UMOV UR4, 0x400 ;  /* 0x0000040000047882 */ /* 0x000fe20000000000 */
[----:B------:R-:W-:Y:S01]  /*0110*/  IADD3 R6, PT, PT, R0, 0xf, RZ ;  /* 0x0000000f00067810 */ /* 0x000fe20007ffe0ff */
[----:B------:R-:W-:Y:S01]  /*0120*/  UIADD3 UR5, UPT, UPT, UR4, 0x400, URZ ;  /* 0x0000040004057890 */ /* 0x000fe2000fffe0ff */
[----:B------:R-:W-:Y:S01]  /*0130*/  MOV R23, RZ ;  /* 0x000000ff00177202 */ /* 0x000fe20000000f00 */
[-C--:B------:R-:W-:Y:S01]  /*0140*/  IMAD R17, R7, R0.reuse, R5 ;  /* 0x0000000007117224 */ /* 0x080fe200078e0205 */
[----:B------:R-:W-:Y:S01]  /*0150*/  SHF.R.U32.HI R19, RZ, 0x4, R6 ;  /* 0x00000004ff137819 */ /* 0x000fe20000011606 */
[----:B------:R-:W-:Y:S01]  /*0160*/  IMAD R6, R2, R0, R3 ;  /* 0x0000000002067224 */ /* 0x000fe200078e0203 */
[----:B------:R-:W1:Y:S02]  /*0170*/  LDC R4, c[0x0][0x398] ;  /* 0x0000e600ff047b82 */ /* 0x000e640000000800 */
[----:B------:R-:W-:Y:S01]  /*0180*/  IADD3 R19, PT, PT, -R19, RZ, RZ ;  /* 0x000000ff13137210 */ /* 0x000fe20007ffe1ff */
[----:B0-----:R-:W-:-:S02]  /*0190*/  ULEA UR4, UR6, UR4, 0x18 ;  /* 0x0000000406047291 */ /* 0x001fc4000f8ec0ff */
[----:B------:R-:W-:-:S04]  /*01a0*/  ULEA UR5, UR6, UR5, 0x18 ;  /* 0x0000000506057291 */ /* 0x000fc8000f8ec0ff */
[----:B------:R-:W-:Y:S02]  /*01b0*/  LEA R18, R7, UR4, 0x6 ;  /* 0x0000000407127c11 */ /* 0x000fe4000f8e30ff */
[C---:B------:R-:W-:Y:S02]  /*01c0*/  LEA R20, R3.reuse, UR5, 0x2 ;  /* 0x0000000503147c11 */ /* 0x040fe4000f8e10ff */
[----:B------:R-:W-:Y:S02]  /*01d0*/  LEA R21, R3, R18, 0x2 ;  /* 0x0000001203157211 */ /* 0x000fe400078e10ff */
[----:B------:R-:W-:-:S07]  /*01e0*/  LEA R16, R7, R20, 0x6 ;  /* 0x0000001407107211 */ /* 0x000fce00078e30ff */
.L_x_1:
[----:B-1----:R-:W-:Y:S01]  /*01f0*/  MOV R0, R4 ;  /* 0x0000000400007202 */ /* 0x002fe20000000f00 */
[----:B------:R-:W-:Y:S01]  /*0200*/  HFMA2 R22, -RZ, RZ, 0, 0 ;  /* 0x00000000ff167431 */ /* 0x000fe200000001ff */
[----:B------:R-:W-:Y:S02]  /*0210*/  VIMNMX.U32 R9, PT, PT, R2, R3, !PT ;  /* 0x0000000302097248 */ /* 0x000fe40007fe0000 */
[-C--:B------:R-:W-:Y:S02]  /*0220*/  ISETP.GE.U32.AND P0, PT, R7, R0.reuse, PT ;  /* 0x000000000700720c */ /* 0x080fe40003f06070 */
[-C--:B------:R-:W-:Y:S02]  /*0230*/  ISETP.GE.U32.AND P1, PT, R9, R0.reuse, PT ;  /* 0x000000000900720c */ /* 0x080fe40003f26070 */
[----:B------:R-:W-:Y:S02]  /*0240*/  ISETP.GE.OR P0, PT, R5, R0, P0 ;  /* 0x000000000500720c */ /* 0x000fe40000706670 */
[----:B------:R-:W-:-:S09]  /*0250*/  MOV R27, RZ ;  /* 0x000000ff001b7202 */ /* 0x000fd20000000f00 */
[----:B------:R-:W0:Y:S08]  /*0260*/  @!P1 LDC.64 R10, c[0x0][0x380] ;  /* 0x0000e000ff0a9b82 */ /* 0x000e300000000a00 */
[----:B------:R-:W1:Y:S01]  /*0270*/  @!P0 LDC.64 R8, c[0x0][0x388] ;  /* 0x0000e200ff088b82 */ /* 0x000e620000000a00 */
[----:B0-----:R-:W-:-:S05]  /*0280*/  @!P1 IMAD.WIDE.U32 R10, R6, 0x4, R10 ;  /* 0x00000004060a9825 */ /* 0x001fca00078e000a */
[----:B------:R-:W2:Y:S01]  /*0290*/  @!P1 LDG.E R22, desc[UR8][R10.64] ;  /* 0x000000080a169981 */ /* 0x000ea2000c1e1900 */
[----:B-1----:R-:W-:-:S05]  /*02a0*/  @!P0 IMAD.WIDE.U32 R8, R17, 0x4, R8 ;  /* 0x0000000411088825 */ /* 0x002fca00078e0008 */
[----:B------:R-:W3:Y:S01]  /*02b0*/  @!P0 LDG.E R27, desc[UR8][R8.64] ;  /* 0x00000008081b8981 */ /* 0x000ee2000c1e1900 */
[----:B------:R-:W-:-:S04]  /*02c0*/  IADD3 R19, PT, PT, R19, 0x1, RZ ;  /* 0x0000000113137810 */ /* 0x000fc80007ffe0ff */
[----:B------:R-:W-:Y:S02]  /*02d0*/  ISETP.NE.AND P0, PT, R19, RZ, PT ;  /* 0x000000ff1300720c */ /* 0x000fe40003f05270 */
[----:B------:R-:W-:Y:S02]  /*02e0*/  IADD3 R3, PT, PT, R3, 0x10, RZ ;  /* 0x0000001003037810 */ /* 0x000fe40007ffe0ff */
[----:B------:R-:W-:Y:S02]  /*02f0*/  IADD3 R7, PT, PT, R7, 0x10, RZ ;  /* 0x0000001007077810 */ /* 0x000fe40007ffe0ff */
[----:B------:R-:W-:Y:S02]  /*0300*/  IADD3 R6, PT, PT, R6, 0x10, RZ ;  /* 0x0000001006067810 */ /* 0x000fe40007ffe0ff */
[----:B------:R-:W-:Y:S01]  /*0310*/  LEA R17, R0, R17, 0x4 ;  /* 0x0000001100117211 */ /* 0x000fe200078e20ff */
[----:B--2---:R-:W-:Y:S04]  /*0320*/  STS [R21], R22 ;  /* 0x0000001615007388 */ /* 0x004fe80000000800 */
[----:B---3--:R-:W-:Y:S01]  /*0330*/  STS [R16], R27 ;  /* 0x0000001b10007388 */ /* 0x008fe20000000800 */
[----:B------:R-:W-:Y:S06]  /*0340*/  BAR.SYNC.DEFER_BLOCKING 0x0 ;  /* 0x0000000000007b1d */ /* 0x000fec0000010000 */
[----:B------:R-:W-:Y:S04]  /*0350*/  LDS R26, [R20] ;  /* 0x00000000141a7984 */ /* 0x000fe80000000800 */
[----:B------:R-:W0:Y:S04]  /*0360*/  LDS.128 R12, [R18] ;  /* 0x00000000120c7984 */ /* 0x000e280000000c00 */
[----:B------:R-:W1:Y:S04]  /*0370*/  LDS R29, [R20+0x40] ;  /* 0x00004000141d7984 */ /* 0x000e680000000800 */
[----:B------:R-:W2:Y:S04]  /*0380*/  LDS R25, [R20+0x80] ;  /* 0x0000800014197984 */ /* 0x000ea80000000800 */
[----:B------:R-:W3:Y:S04]  /*0390*/  LDS R24, [R20+0xc0] ;  /* 0x0000c00014187984 */ /* 0x000ee80000000800 */
[----:B------:R-:W-:Y:S04]  /*03a0*/  LDS.128 R8, [R18+0x10] ;  /* 0x0000100012087984 */ /* 0x000fe80000000c00 */
[----:B------:R-:W-:Y:S04]  /*03b0*/  LDS R22, [R20+0x140] ;  /* 0x0001400014167984 */ /* 0x000fe80000000800 */
[----:B------:R-:W-:Y:S01]  /*03c0*/  LDS R27, [R20+0x200] ;  /* 0x00020000141b7984 */ /* 0x000fe20000000800 */
[----:B0-----:R-:W-:-:S03]  /*03d0*/  FFMA R12, R12, R26, R23 ;  /* 0x0000001a0c0c7223 */ /* 0x001fc60000000017 */
[----:B------:R-:W0:Y:S01]  /*03e0*/  LDS R23, [R20+0x100] ;  /* 0x0001000014177984 */ /* 0x000e220000000800 */
[----:B-1----:R-:W-:-:S03]  /*03f0*/  FFMA R12, R29, R13, R12 ;  /* 0x0000000d1d0c7223 */ /* 0x002fc6000000000c */
[----:B------:R-:W-:Y:S01]  /*0400*/  LDS R26, [R20+0x1c0] ;  /* 0x0001c000141a7984 */ /* 0x000fe20000000800 */
[----:B--2---:R-:W-:-:S03]  /*0410*/  FFMA R13, R25, R14, R12 ;  /* 0x0000000e190d7223 */ /* 0x004fc6000000000c */
[----:B------:R-:W1:Y:S01]  /*0420*/  LDS R25, [R20+0x180] ;  /* 0x0001800014197984 */ /* 0x000e620000000800 */
[----:B---3--:R-:W-:-:S03]  /*0430*/  FFMA R13, R24, R15, R13 ;  /* 0x0000000f180d7223 */ /* 0x008fc6000000000d */
[----:B------:R-:W-:Y:S01]  /*0440*/  LDS R24, [R20+0x240] ;  /* 0x0002400014187984 */ /* 0x000fe20000000800 */
[----:B0-----:R-:W-:-:S03]  /*0450*/  FFMA R23, R8, R23, R13 ;  /* 0x0000001708177223 */ /* 0x001fc6000000000d */
[----:B------:R-:W0:Y:S01]  /*0460*/  LDS.128 R12, [R18+0x20] ;  /* 0x00002000120c7984 */ /* 0x000e220000000c00 */
[----:B------:R-:W-:-:S03]  /*0470*/  FFMA R22, R22, R9, R23 ;  /* 0x0000000916167223 */ /* 0x000fc60000000017 */
[----:B------:R-:W2:Y:S01]  /*0480*/  LDS R23, [R20+0x280] ;  /* 0x0002800014177984 */ /* 0x000ea20000000800 */
[----:B-1----:R-:W-:-:S03]  /*0490*/  FFMA R25, R25, R10, R22 ;  /* 0x0000000a19197223 */ /* 0x002fc60000000016 */
[----:B------:R-:W1:Y:S01]  /*04a0*/  LDS R22, [R20+0x2c0] ;  /* 0x0002c00014167984 */ /* 0x000e620000000800 */
[----:B------:R-:W-:-:S03]  /*04b0*/  FFMA R11, R26, R11, R25 ;  /* 0x0000000b1a0b7223 */ /* 0x000fc60000000019 */
[----:B------:R-:W-:Y:S01]  /*04c0*/  LDS R25, [R20+0x300] ;  /* 0x0003000014197984 */ /* 0x000fe20000000800 */
[----:B0-----:R-:W-:-:S03]  /*04d0*/  FFMA R27, R12, R27, R11 ;  /* 0x0000001b0c1b7223 */ /* 0x001fc6000000000b */
[----:B------:R-:W0:Y:S01]  /*04e0*/  LDS.128 R8, [R18+0x30] ;  /* 0x0000300012087984 */ /* 0x000e220000000c00 */
[----:B------:R-:W-:-:S03]  /*04f0*/  FFMA R24, R24, R13, R27 ;  /* 0x0000000d18187223 */ /* 0x000fc6000000001b */
[----:B------:R-:W3:Y:S04]  /*0500*/  LDS R27, [R20+0x340] ;  /* 0x00034000141b7984 */ /* 0x000ee80000000800 */
[----:B------:R-:W4:Y:S04]  /*0510*/  LDS R13, [R20+0x380] ;  /* 0x00038000140d7984 */ /* 0x000f280000000800 */
[----:B------:R-:W5:Y:S01]  /*0520*/  LDS R12, [R20+0x3c0] ;  /* 0x0003c000140c7984 */ /* 0x000f620000000800 */
[----:B--2---:R-:W-:-:S04]  /*0530*/  FFMA R23, R23, R14, R24 ;  /* 0x0000000e17177223 */ /* 0x004fc80000000018 */
[----:B-1----:R-:W-:-:S04]  /*0540*/  FFMA R15, R22, R15, R23 ;  /* 0x0000000f160f7223 */ /* 0x002fc80000000017 */
[----:B0-----:R-:W-:-:S04]  /*0550*/  FFMA R8, R8, R25, R15 ;  /* 0x0000001908087223 */ /* 0x001fc8000000000f */
[----:B---3--:R-:W-:-:S04]  /*0560*/  FFMA R8, R27, R9, R8 ;  /* 0x000000091b087223 */ /* 0x008fc80000000008 */
[----:B----4-:R-:W-:-:S04]  /*0570*/  FFMA R13, R13, R10, R8 ;  /* 0x0000000a0d0d7223 */ /* 0x010fc80000000008 */
[----:B-----5:R-:W-:Y:S01]  /*0580*/  FFMA R23, R12, R11, R13 ;  /* 0x0000000b0c177223 */ /* 0x020fe2000000000d */
[----:B------:R-:W-:Y:S06]  /*0590*/  BAR.SYNC.DEFER_BLOCKING 0x0 ;  /* 0x0000000000007b1d */ /* 0x000fec0000010000 */
[----:B------:R-:W-:Y:S05]  /*05a0*/  @P0 BRA `(.L_x_1) ;  /* 0xfffffffc00100947 */ /* 0x000fea000383ffff */
.L_x_0:
[----:B------:R-:W-:-:S04]  /*05b0*/  VIMNMX R3, PT, PT, R2, R5, !PT ;  /* 0x0000000502037248 */ /* 0x000fc80007fe0100 */
[----:B------:R-:W-:-:S13]  /*05c0*/  ISETP.GE.AND P0, PT, R3, R0, PT ;  /* 0x000000000300720c */ /* 0x000fda0003f06270 */
[----:B------:R-:W-:Y:S05]  /*05d0*/  @P0 EXIT ;  /* 0x000000000000094d */ /* 0x000fea0003800000 */
[----:B------:R-:W0:Y:S01]  /*05e0*/  LDC.64 R6, c[0x0][0x390] ;  /* 0x0000e400ff067b82 */ /* 0x000e220000000a00 */
[----:B------:R-:W-:-:S04]  /*05f0*/  IMAD R3, R2, R0, R5 ;  /* 0x0000000002037224 */ /* 0x000fc800078e0205 */
[----:B0-----:R-:W-:-:S05]  /*0600*/  IMAD.WIDE R2, R3, 0x4, R6 ;  /* 0x0000000403027825 */ /* 0x001fca00078e0206 */
[----:B------:R-:W-:Y:S01]  /*0610*/  STG.E desc[UR8][R2.64], R23 ;  /* 0x0000001702007986 */ /* 0x000fe2000c101908 */
[----:B------:R-:W-:Y:S05]  /*0620*/  EXIT ;  /* 0x000000000000794d */ /* 0x000fea0003800000 */
.L_x_2:
[----:B------:R-:W-:-:S00]  /*0630*/  BRA `(.L_x_2) ;  /* 0xfffffffc00fc7947 */ /* 0x000fc0000383ffff */
[----:B------:R-:W-:-:S00]  /*0640*/  NOP ;  /* 0x0000000000007918 */ /* 0x000fc00000000000 */
        /* <DEDUP_REMOVED lines=11> */
.L_x_8:


//--------------------- .text._Z14matrixMulNaivePfS_S_i --------------------------
	.section	.text._Z14matrixMulNaivePfS_S_i,"ax",@progbits
	.align	128
        .global         _Z14matrixMulNaivePfS_S_i
        .type           _Z14matrixMulNaivePfS_S_i,@function
        .size           _Z14matrixMulNaivePfS_S_i,(.L_x_9 - _Z14matrixMulNaivePfS_S_i)
        .other          _Z14matrixMulNaivePfS_S_i,@"STO_CUDA_ENTRY STV_DEFAULT"
_Z14matrixMulNaivePfS_S_i:
.text._Z14matrixMulNaivePfS_S_i:
[----:B------:R-:W-:Y:S01]  /*0000*/  LDC R1, c[0x0][0x37c] ;  /* 0x0000df00ff017b82 */ /* 0x000fe20000000800 */
[----:B------:R-:W0:Y:S07]  /*0010*/  S2R R0, SR_TID.Y ;  /* 0x0000000000007919 */ /* 0x000e2e0000002200 */
[----:B------:R-:W0:Y:S01]  /*0020*/  S2UR UR4, SR_CTAID.Y ;  /* 0x00000000000479c3 */ /* 0x000e220000002600 */
[----:B------:R-:W1:Y:S01]  /*0030*/  LDCU UR20, c[0x0][0x398] ;  /* 0x00007300ff1477ac */ /* 0x000e620008000800 */
[----:B------:R-:W2:Y:S06]  /*0040*/  S2R R3, SR_TID.X ;  /* 0x0000000000037919 */ /* 0x000eac0000002100 */
[----:B------:R-:W0:Y:S08]  /*0050*/  LDC R13, c[0x0][0x364] ;  /* 0x0000d900ff0d7b82 */ /* 0x000e300000000800 */
[----:B------:R-:W2:Y:S08]  /*0060*/  S2UR UR5, SR_CTAID.X ;  /* 0x00000000000579c3 */ /* 0x000eb00000002500 */
[----:B------:R-:W2:Y:S01]  /*0070*/  LDC R2, c[0x0][0x360] ;  /* 0x0000d800ff027b82 */ /* 0x000ea20000000800 */
[----:B0-----:R-:W-:-:S02]  /*0080*/  IMAD R13, R13, UR4, R0 ;  /* 0x000000040d0d7c24 */ /* 0x001fc4000f8e0200 */
[----:B--2---:R-:W-:-:S05]  /*0090*/  IMAD R0, R2, UR5, R3 ;  /* 0x0000000502007c24 */ /* 0x004fca000f8e0203 */
[----:B------:R-:W-:-:S04]  /*00a0*/  VIMNMX R2, PT, PT, R13, R0, !PT ;  /* 0x000000000d027248 */ /* 0x000fc80007fe0100 */
[----:B-1----:R-:W-:-:S13]  /*00b0*/  ISETP.GE.AND P0, PT, R2, UR20, PT ;  /* 0x0000001402007c0c */ /* 0x002fda000bf06270 */
[----:B------:R-:W-:Y:S05]  /*00c0*/  @P0 EXIT ;  /* 0x000000000000094d */ /* 0x000fea0003800000 */
[----:B------:R-:W-:Y:S01]  /*00d0*/  UISETP.GE.U32.AND UP0, UPT, UR20, 0x8, UPT ;  /* 0x000000081400788c */ /* 0x000fe2000bf06070 */
[----:B------:R-:W-:Y:S02]  /*00e0*/  HFMA2 R12, -RZ, RZ, 0, 0 ;  /* 0x00000000ff0c7431 */ /* 0x000fe400000001ff */
[----:B------:R-:W-:Y:S01]  /*00f0*/  IMAD R13, R13, UR20, RZ ;  /* 0x000000140d0d7c24 */ /* 0x000fe2000f8e02ff */
[----:B------:R-:W-:Y:S01]  /*0100*/  UMOV UR4, URZ ;  /* 0x000000ff00047c82 */ /* 0x000fe20008000000 */
[----:B------:R-:W0:Y:S04]  /*0110*/  LDCU.64 UR18, c[0x0][0x358] ;  /* 0x00006b00ff1277ac */ /* 0x000e280008000a00 */
[----:B------:R-:W-:Y:S05]  /*0120*/  BRA.U !UP0, `(.L_x_3) ;  /* 0x0000000508047547 */ /* 0x000fea000b800000 */
[----:B------:R-:W1:Y:S01]  /*0130*/  LDCU.128 UR24, c[0x0][0x380] ;  /* 0x00007000ff1877ac */ /* 0x000e620008000c00 */
[----:B------:R-:W-:Y:S02]  /*0140*/  MOV R12, RZ ;  /* 0x000000ff000c7202 */ /* 0x000fe40000000f00 */
[----:B------:R-:W-:Y:S01]  /*0150*/  MOV R14, R0 ;  /* 0x00000000000e7202 */ /* 0x000fe20000000f00 */
[----:B------:R-:W-:-:S04]  /*0160*/  ULOP3.LUT UR4, UR20, 0x7ffffff8, URZ, 0xc0, !UPT ;  /* 0x7ffffff814047892 */ /* 0x000fc8000f8ec0ff */
[----:B------:R-:W-:Y:S01]  /*0170*/  UIADD3 UR5, UPT, UPT, -UR4, URZ, URZ ;  /* 0x000000ff04057290 */ /* 0x000fe2000fffe1ff */
[----:B-1----:R-:W-:Y:S01]  /*0180*/  MOV R2, UR24 ;  /* 0x0000001800027c02 */ /* 0x002fe20008000f00 */
[----:B------:R-:W-:Y:S01]  /*0190*/  UIMAD.WIDE UR6, UR20, 0x8, UR26 ;  /* 0x00000008140678a5 */ /* 0x000fe2000f8e021a */
[----:B------:R-:W-:Y:S01]  /*01a0*/  MOV R3, UR25 ;  /* 0x0000001900037c02 */ /* 0x000fe20008000f00 */
[----:B------:R-:W-:Y:S02]  /*01b0*/  UIMAD.WIDE UR8, UR20, 0xc, UR26 ;  /* 0x0000000c140878a5 */ /* 0x000fe4000f8e021a */
[----:B------:R-:W-:Y:S01]  /*01c0*/  UIMAD.WIDE UR10, UR20, 0x10, UR26 ;  /* 0x00000010140a78a5 */ /* 0x000fe2000f8e021a */
[----:B------:R-:W-:Y:S01]  /*01d0*/  IMAD.WIDE.U32 R2, R13, 0x4, R2 ;  /* 0x000000040d027825 */ /* 0x000fe200078e0002 */
[----:B------:R-:W-:Y:S02]  /*01e0*/  UIMAD.WIDE UR12, UR20, 0x14, UR26 ;  /* 0x00000014140c78a5 */ /* 0x000fe4000f8e021a */
[----:B------:R-:W-:Y:S01]  /*01f0*/  UIMAD.WIDE UR14, UR20, 0x18, UR26 ;  /* 0x00000018140e78a5 */ /* 0x000fe2000f8e021a */
[----:B------:R-:W-:Y:S01]  /*0200*/  IADD3 R2, P0, PT, R2, 0x10, RZ ;  /* 0x0000001002027810 */ /* 0x000fe20007f1e0ff */
[----:B------:R-:W-:-:S03]  /*0210*/  UIMAD.WIDE UR16, UR20, 0x1c, UR26 ;  /* 0x0000001c141078a5 */ /* 0x000fc6000f8e021a */
[----:B------:R-:W-:-:S09]  /*0220*/  IADD3.X R3, PT, PT, RZ, R3, RZ, P0, !PT ;  /* 0x00000003ff037210 */ /* 0x000fd200007fe4ff */
.L_x_4:
[----:B------:R-:W-:Y:S01]  /*0230*/  UIMAD.WIDE UR22, UR20, 0x4, UR26 ;  /* 0x00000004141678a5 */ /* 0x000fe2000f8e021a */
[----:B------:R-:W-:Y:S02]  /*0240*/  IMAD.MOV.U32 R23, RZ, RZ, 0x4 ;  /* 0x00000004ff177424 */ /* 0x000fe400078e00ff */
[----:B------:R-:W-:Y:S01]  /*0250*/  HFMA2 R11, -RZ, RZ, 0, 2.384185791015625e-07 ;  /* 0x00000004ff0b7431 */ /* 0x000fe200000001ff */
[----:B------:R-:W-:Y:S01]  /*0260*/  MOV R25, 0x4 ;  /* 0x0000000400197802 */ /* 0x000fe20000000f00 */
[----:B0-----:R-:W2:Y:S01]  /*0270*/  LDG.E R21, desc[UR18][R2.64+-0x10] ;  /* 0xfffff01202157981 */ /* 0x001ea2000c1e1900 */
[C---:B------:R-:W-:Y:S01]  /*0280*/  IMAD.WIDE R22, R14.reuse, R23, UR26 ;  /* 0x0000001a0e167e25 */ /* 0x040fe2000f8e0217 */
[----:B------:R-:W-:Y:S02]  /*0290*/  MOV R8, UR22 ;  /* 0x0000001600087c02 */ /* 0x000fe40008000f00 */
[----:B------:R-:W-:Y:S01]  /*02a0*/  MOV R9, UR23 ;  /* 0x0000001700097c02 */ /* 0x000fe20008000f00 */
[----:B------:R-:W3:Y:S02]  /*02b0*/  LDG.E R19, desc[UR18][R2.64+-0xc] ;  /* 0xfffff41202137981 */ /* 0x000ee4000c1e1900 */
[----:B------:R-:W-:-:S02]  /*02c0*/  IMAD.WIDE R8, R14, 0x4, R8 ;  /* 0x000000040e087825 */ /* 0x000fc400078e0208 */
[----:B------:R-:W2:Y:S01]  /*02d0*/  LDG.E R22, desc[UR18][R22.64] ;  /* 0x0000001216167981 */ /* 0x000ea2000c1e1900 */
[----:B------:R-:W-:Y:S01]  /*02e0*/  MOV R5, 0x4 ;  /* 0x0000000400057802 */ /* 0x000fe20000000f00 */
[C---:B------:R-:W-:Y:S02]  /*02f0*/  IMAD.WIDE R24, R14.reuse, R25, UR6 ;  /* 0x000000060e187e25 */ /* 0x040fe4000f8e0219 */
[----:B------:R0:W3:Y:S02]  /*0300*/  LDG.E R20, desc[UR18][R8.64] ;  /* 0x0000001208147981 */ /* 0x0000e4000c1e1900 */
[----:B------:R-:W-:Y:S02]  /*0310*/  IMAD.WIDE R10, R14, R11, UR8 ;  /* 0x000000080e0a7e25 */ /* 0x000fe4000f8e020b */
[----:B------:R-:W4:Y:S04]  /*0320*/  LDG.E R18, desc[UR18][R24.64] ;  /* 0x0000001218127981 */ /* 0x000f28000c1e1900 */
[----:B------:R-:W4:Y:S01]  /*0330*/  LDG.E R17, desc[UR18][R2.64+-0x8] ;  /* 0xfffff81202117981 */ /* 0x000f22000c1e1900 */
[----:B0-----:R-:W-:-:S02]  /*0340*/  HFMA2 R9, -RZ, RZ, 0, 2.384185791015625e-07 ;  /* 0x00000004ff097431 */ /* 0x001fc400000001ff */
[----:B------:R-:W-:Y:S01]  /*0350*/  IMAD.MOV.U32 R7, RZ, RZ, 0x4 ;  /* 0x00000004ff077424 */ /* 0x000fe200078e00ff */
[----:B------:R0:W5:Y:S01]  /*0360*/  LDG.E R16, desc[UR18][R10.64] ;  /* 0x000000120a107981 */ /* 0x000162000c1e1900 */
[----:B------:R-:W-:-:S03]  /*0370*/  IMAD.WIDE R4, R14, R5, UR10 ;  /* 0x0000000a0e047e25 */ /* 0x000fc6000f8e0205 */
[----:B------:R-:W5:Y:S01]  /*0380*/  LDG.E R15, desc[UR18][R2.64+-0x4] ;  /* 0xfffffc12020f7981 */ /* 0x000f62000c1e1900 */
[C---:B------:R-:W-:Y:S01]  /*0390*/  IMAD.WIDE R6, R14.reuse, R7, UR12 ;  /* 0x0000000c0e067e25 */ /* 0x040fe2000f8e0207 */
[----:B------:R-:W-:Y:S02]  /*03a0*/  MOV R27, 0x4 ;  /* 0x00000004001b7802 */ /* 0x000fe40000000f00 */
[----:B------:R1:W5:Y:S01]  /*03b0*/  LDG.E R4, desc[UR18][R4.64] ;  /* 0x0000001204047981 */ /* 0x000362000c1e1900 */
[----:B------:R-:W-:-:S03]  /*03c0*/  IMAD.WIDE R8, R14, R9, UR14 ;  /* 0x0000000e0e087e25 */ /* 0x000fc6000f8e0209 */
[----:B------:R-:W5:Y:S01]  /*03d0*/  LDG.E R23, desc[UR18][R2.64] ;  /* 0x0000001202177981 */ /* 0x000f62000c1e1900 */
[----:B0-----:R-:W-:-:S03]  /*03e0*/  IMAD.WIDE R10, R14, R27, UR16 ;  /* 0x000000100e0a7e25 */ /* 0x001fc6000f8e021b */
[----:B------:R-:W5:Y:S04]  /*03f0*/  LDG.E R7, desc[UR18][R6.64] ;  /* 0x0000001206077981 */ /* 0x000f68000c1e1900 */
[----:B------:R-:W5:Y:S04]  /*0400*/  LDG.E R24, desc[UR18][R2.64+0x4] ;  /* 0x0000041202187981 */ /* 0x000f68000c1e1900 */
[----:B------:R-:W5:Y:S04]  /*0410*/  LDG.E R8, desc[UR18][R8.64] ;  /* 0x0000001208087981 */ /* 0x000f68000c1e1900 */
[----:B------:R-:W5:Y:S04]  /*0420*/  LDG.E R25, desc[UR18][R2.64+0x8] ;  /* 0x0000081202197981 */ /* 0x000f68000c1e1900 */
[----:B------:R-:W5:Y:S04]  /*0430*/  LDG.E R10, desc[UR18][R10.64] ;  /* 0x000000120a0a7981 */ /* 0x000f68000c1e1900 */
[----:B------:R0:W5:Y:S01]  /*0440*/  LDG.E R27, desc[UR18][R2.64+0xc] ;  /* 0x00000c12021b7981 */ /* 0x000162000c1e1900 */
[----:B------:R-:W-:-:S04]  /*0450*/  UIADD3 UR5, UPT, UPT, UR5, 0x8, URZ ;  /* 0x0000000805057890 */ /* 0x000fc8000fffe0ff */
[----:B------:R-:W-:Y:S01]  /*0460*/  UISETP.NE.AND UP0, UPT, UR5, URZ, UPT ;  /* 0x000000ff0500728c */ /* 0x000fe2000bf05270 */
[----:B-1----:R-:W-:Y:S02]  /*0470*/  MOV R5, UR20 ;  /* 0x0000001400057c02 */ /* 0x002fe40008000f00 */
[----:B0-----:R-:W-:Y:S02]  /*0480*/  IADD3 R2, P0, PT, R2, 0x20, RZ ;  /* 0x0000002002027810 */ /* 0x001fe40007f1e0ff */
[----:B------:R-:W-:Y:S02]  /*0490*/  LEA R14, R5, R14, 0x3 ;  /* 0x0000000e050e7211 */ /* 0x000fe400078e18ff */
[----:B------:R-:W-:Y:S01]  /*04a0*/  IADD3.X R3, PT, PT, RZ, R3, RZ, P0, !PT ;  /* 0x00000003ff037210 */ /* 0x000fe200007fe4ff */
[----:B--2---:R-:W-:-:S04]  /*04b0*/  FFMA R22, R21, R22, R12 ;  /* 0x0000001615167223 */ /* 0x004fc8000000000c */
[----:B---3--:R-:W-:-:S04]  /*04c0*/  FFMA R20, R19, R20, R22 ;  /* 0x0000001413147223 */ /* 0x008fc80000000016 */
[----:B----4-:R-:W-:-:S04]  /*04d0*/  FFMA R18, R17, R18, R20 ;  /* 0x0000001211127223 */ /* 0x010fc80000000014 */
[----:B-----5:R-:W-:-:S04]  /*04e0*/  FFMA R16, R15, R16, R18 ;  /* 0x000000100f107223 */ /* 0x020fc80000000012 */
[----:B------:R-:W-:-:S04]  /*04f0*/  FFMA R23, R23, R4, R16 ;  /* 0x0000000417177223 */ /* 0x000fc80000000010 */
[----:B------:R-:W-:-:S04]  /*0500*/  FFMA R24, R24, R7, R23 ;  /* 0x0000000718187223 */ /* 0x000fc80000000017 */
[----:B------:R-:W-:-:S04]  /*0510*/  FFMA R8, R25, R8, R24 ;  /* 0x0000000819087223 */ /* 0x000fc80000000018 */
[----:B------:R-:W-:Y:S01]  /*0520*/  FFMA R12, R27, R10, R8 ;  /* 0x0000000a1b0c7223 */ /* 0x000fe20000000008 */
[----:B------:R-:W-:Y:S06]  /*0530*/  BRA.U UP0, `(.L_x_4) ;  /* 0xfffffffd003c7547 */ /* 0x000fec000b83ffff */
.L_x_3:
[----:B------:R-:W-:-:S04]  /*0540*/  ULOP3.LUT UR6, UR20, 0x7, URZ, 0xc0, !UPT ;  /* 0x0000000714067892 */ /* 0x000fc8000f8ec0ff */
[----:B------:R-:W-:-:S09]  /*0550*/  UISETP.NE.AND UP0, UPT, UR6, URZ, UPT ;  /* 0x000000ff0600728c */ /* 0x000fd2000bf05270 */
[----:B------:R-:W-:Y:S05]  /*0560*/  BRA.U !UP0, `(.L_x_5) ;  /* 0x0000000508387547 */ /* 0x000fea000b800000 */
[----:B------:R-:W-:Y:S02]  /*0570*/  UISETP.GE.U32.AND UP0, UPT, UR6, 0x4, UPT ;  /* 0x000000040600788c */ /* 0x000fe4000bf06070 */
[----:B------:R-:W-:-:S04]  /*0580*/  ULOP3.LUT UR5, UR20, 0x3, URZ, 0xc0, !UPT ;  /* 0x0000000314057892 */ /* 0x000fc8000f8ec0ff */
[----:B------:R-:W-:-:S03]  /*0590*/  UISETP.NE.AND UP1, UPT, UR5, URZ, UPT ;  /* 0x000000ff0500728c */ /* 0x000fc6000bf25270 */
[----:B------:R-:W-:Y:S08]  /*05a0*/  BRA.U !UP0, `(.L_x_6) ;  /* 0x00000001087c7547 */ /* 0x000ff0000b800000 */
[----:B------:R-:W1:Y:S01]  /*05b0*/  LDC.64 R6, c[0x0][0x388] ;  /* 0x0000e200ff067b82 */ /* 0x000e620000000a00 */
[----:B------:R-:W2:Y:S01]  /*05c0*/  LDCU.64 UR6, c[0x0][0x380] ;  /* 0x00007000ff0677ac */ /* 0x000ea20008000a00 */
[----:B------:R-:W-:Y:S01]  /*05d0*/  IMAD.U32 R9, RZ, RZ, UR4 ;  /* 0x00000004ff097e24 */ /* 0x000fe2000f8e00ff */
[C---:B------:R-:W-:Y:S02]  /*05e0*/  IADD3 R3, PT, PT, R13.reuse, UR4, RZ ;  /* 0x000000040d037c10 */ /* 0x040fe4000fffe0ff */
[----:B------:R-:W-:Y:S01]  /*05f0*/  IADD3 R10, P0, PT, R13, UR4, RZ ;  /* 0x000000040d0a7c10 */ /* 0x000fe2000ff1e0ff */
[----:B------:R-:W-:Y:S01]  /*0600*/  IMAD R9, R9, UR20, R0 ;  /* 0x0000001409097c24 */ /* 0x000fe2000f8e0200 */
[----:B------:R-:W-:Y:S01]  /*0610*/  MOV R11, UR20 ;  /* 0x00000014000b7c02 */ /* 0x000fe20008000f00 */
[----:B------:R-:W3:Y:S01]  /*0620*/  LDC.64 R4, c[0x0][0x380] ;  /* 0x0000e000ff047b82 */ /* 0x000ee20000000a00 */
[----:B------:R-:W-:Y:S01]  /*0630*/  MOV R15, UR20 ;  /* 0x00000014000f7c02 */ /* 0x000fe20008000f00 */
[----:B-1----:R-:W-:Y:S01]  /*0640*/  IMAD.WIDE R6, R9, 0x4, R6 ;  /* 0x0000000409067825 */ /* 0x002fe200078e0206 */
[----:B------:R-:W-:-:S05]  /*0650*/  MOV R9, UR20 ;  /* 0x0000001400097c02 */ /* 0x000fca0008000f00 */
[----:B------:R-:W-:Y:S02]  /*0660*/  IMAD.WIDE R8, R9, 0x4, R6 ;  /* 0x0000000409087825 */ /* 0x000fe400078e0206 */
[----:B0-----:R-:W4:Y:S02]  /*0670*/  LDG.E R6, desc[UR18][R6.64] ;  /* 0x0000001206067981 */ /* 0x001f24000c1e1900 */
[----:B---3--:R-:W-:Y:S01]  /*0680*/  IMAD.WIDE.U32 R4, R3, 0x4, R4 ;  /* 0x0000000403047825 */ /* 0x008fe200078e0004 */
[----:B------:R-:W-:Y:S01]  /*0690*/  IADD3.X R3, PT, PT, RZ, RZ, RZ, P0, !PT ;  /* 0x000000ffff037210 */ /* 0x000fe200007fe4ff */
[----:B------:R-:W3:Y:S01]  /*06a0*/  LDG.E R17, desc[UR18][R8.64] ;  /* 0x0000001208117981 */ /* 0x000ee2000c1e1900 */
[----:B--2---:R-:W-:-:S03]  /*06b0*/  LEA R2, P0, R10, UR6, 0x2 ;  /* 0x000000060a027c11 */ /* 0x004fc6000f8010ff */
[----:B------:R-:W4:Y:S01]  /*06c0*/  LDG.E R5, desc[UR18][R4.64] ;  /* 0x0000001204057981 */ /* 0x000f22000c1e1900 */
[----:B------:R-:W-:Y:S01]  /*06d0*/  LEA.HI.X R3, R10, UR7, R3, 0x2, P0 ;  /* 0x000000070a037c11 */ /* 0x000fe200080f1403 */
[----:B------:R-:W-:-:S04]  /*06e0*/  IMAD.WIDE R10, R11, 0x4, R8 ;  /* 0x000000040b0a7825 */ /* 0x000fc800078e0208 */
[----:B------:R-:W3:Y:S01]  /*06f0*/  LDG.E R16, desc[UR18][R2.64+0x4] ;  /* 0x0000041202107981 */ /* 0x000ee2000c1e1900 */
[----:B------:R-:W-:-:S03]  /*0700*/  IMAD.WIDE R14, R15, 0x4, R10 ;  /* 0x000000040f0e7825 */ /* 0x000fc600078e020a */
[----:B------:R-:W2:Y:S04]  /*0710*/  LDG.E R19, desc[UR18][R10.64] ;  /* 0x000000120a137981 */ /* 0x000ea8000c1e1900 */
[----:B------:R-:W2:Y:S04]  /*0720*/  LDG.E R18, desc[UR18][R2.64+0x8] ;  /* 0x0000081202127981 */ /* 0x000ea8000c1e1900 */
[----:B------:R-:W5:Y:S04]  /*0730*/  LDG.E R20, desc[UR18][R2.64+0xc] ;  /* 0x00000c1202147981 */ /* 0x000f68000c1e1900 */
[----:B------:R-:W5:Y:S01]  /*0740*/  LDG.E R14, desc[UR18][R14.64] ;  /* 0x000000120e0e7981 */ /* 0x000f62000c1e1900 */
[----:B------:R-:W-:Y:S01]  /*0750*/  UIADD3 UR4, UPT, UPT, UR4, 0x4, URZ ;  /* 0x0000000404047890 */ /* 0x000fe2000fffe0ff */
[----:B----4-:R-:W-:-:S04]  /*0760*/  FFMA R5, R5, R6, R12 ;  /* 0x0000000605057223 */ /* 0x010fc8000000000c */
[----:B---3--:R-:W-:-:S04]  /*0770*/  FFMA R5, R16, R17, R5 ;  /* 0x0000001110057223 */ /* 0x008fc80000000005 */
[----:B--2---:R-:W-:-:S04]  /*0780*/  FFMA R5, R18, R19, R5 ;  /* 0x0000001312057223 */ /* 0x004fc80000000005 */
[----:B-----5:R-:W-:-:S07]  /*0790*/  FFMA R12, R20, R14, R5 ;  /* 0x0000000e140c7223 */ /* 0x020fce0000000005 */
.L_x_6:
[----:B------:R-:W-:Y:S05]  /*07a0*/  BRA.U !UP1, `(.L_x_5) ;  /* 0x0000000109a87547 */ /* 0x000fea000b800000 */
[----:B------:R-:W-:Y:S01]  /*07b0*/  UISETP.NE.AND UP0, UPT, UR5, 0x1, UPT ;  /* 0x000000010500788c */ /* 0x000fe2000bf05270 */
[----:B------:R-:W-:Y:S01]  /*07c0*/  MOV R7, UR4 ;  /* 0x0000000400077c02 */ /* 0x000fe20008000f00 */
[----:B------:R-:W-:Y:S02]  /*07d0*/  ULOP3.LUT UR5, UR20, 0x1, URZ, 0xc0, !UPT ;  /* 0x0000000114057892 */ /* 0x000fe4000f8ec0ff */
[----:B------:R-:W-:Y:S02]  /*07e0*/  MOV R15, UR20 ;  /* 0x00000014000f7c02 */ /* 0x000fe40008000f00 */
[----:B------:R-:W-:Y:S01]  /*07f0*/  UISETP.NE.U32.AND UP1, UPT, UR5, 0x1, UPT ;  /* 0x000000010500788c */ /* 0x000fe2000bf25070 */
[----:B------:R-:W-:-:S04]  /*0800*/  PLOP3.LUT P1, PT, PT, PT, UP0, 0x80, 0x8 ;  /* 0x000000000008781c */ /* 0x000fc80003f2f008 */
[----:B------:R-:W1:Y:S01]  /*0810*/  @UP0 LDCU.128 UR8, c[0x0][0x380] ;  /* 0x00007000ff0807ac */ /* 0x000e620008000c00 */
[----:B------:R-:W-:Y:S01]  /*0820*/  PLOP3.LUT P0, PT, PT, PT, UP1, 0x80, 0x8 ;  /* 0x000000000008781c */ /* 0x000fe20003f0f018 */
[----:B------:R-:W2:Y:S04]  /*0830*/  @UP0 LDCU.64 UR6, c[0x0][0x380] ;  /* 0x00007000ff0607ac */ /* 0x000ea80008000a00 */
[----:B------:R-:W3:Y:S03]  /*0840*/  @!UP1 LDCU.128 UR12, c[0x0][0x380] ;  /* 0x00007000ff0c97ac */ /* 0x000ee60008000c00 */
[C---:B------:R-:W-:Y:S02]  /*0850*/  @P1 IADD3 R3, PT, PT, R13.reuse, UR4, RZ ;  /* 0x000000040d031c10 */ /* 0x040fe4000fffe0ff */
[----:B------:R-:W-:Y:S01]  /*0860*/  @P1 IADD3 R6, P2, PT, R13, UR4, RZ ;  /* 0x000000040d061c10 */ /* 0x000fe2000ff5e0ff */
[----:B------:R-:W-:Y:S01]  /*0870*/  @UP0 UIADD3 UR4, UPT, UPT, UR4, 0x2, URZ ;  /* 0x0000000204040890 */ /* 0x000fe2000fffe0ff */
[----:B-1----:R-:W-:Y:S01]  /*0880*/  MOV R11, UR9 ;  /* 0x00000009000b7c02 */ /* 0x002fe20008000f00 */
[----:B------:R-:W-:Y:S01]  /*0890*/  IMAD.U32 R10, RZ, RZ, UR8 ;  /* 0x00000008ff0a7e24 */ /* 0x000fe2000f8e00ff */
[----:B------:R-:W-:-:S02]  /*08a0*/  MOV R4, UR10 ;  /* 0x0000000a00047c02 */ /* 0x000fc40008000f00 */
[----:B------:R-:W-:Y:S01]  /*08b0*/  MOV R5, UR11 ;  /* 0x0000000b00057c02 */ /* 0x000fe20008000f00 */
[----:B------:R-:W-:-:S04]  /*08c0*/  @P1 IMAD.WIDE.U32 R10, R3, 0x4, R10 ;  /* 0x00000004030a1825 */ /* 0x000fc800078e000a */
[----:B------:R-:W-:Y:S01]  /*08d0*/  @P1 IMAD R3, R7, UR20, R0 ;  /* 0x0000001407031c24 */ /* 0x000fe2000f8e0200 */
[----:B------:R-:W-:Y:S01]  /*08e0*/  @P1 IADD3.X R7, PT, PT, RZ, RZ, RZ, P2, !PT ;  /* 0x000000ffff071210 */ /* 0x000fe200017fe4ff */
[----:B------:R-:W-:Y:S01]  /*08f0*/  IMAD.U32 R19, RZ, RZ, UR4 ;  /* 0x00000004ff137e24 */ /* 0x000fe2000f8e00ff */
[C---:B--2---:R-:W-:Y:S01]  /*0900*/  @P1 LEA R2, P2, R6.reuse, UR6, 0x2 ;  /* 0x0000000606021c11 */ /* 0x044fe2000f8410ff */
[----:B------:R-:W-:Y:S01]  /*0910*/  @P1 IMAD.WIDE R4, R3, 0x4, R4 ;  /* 0x0000000403041825 */ /* 0x000fe200078e0204 */
[----:B------:R-:W-:Y:S01]  /*0920*/  @!P0 IADD3 R17, PT, PT, R13, UR4, RZ ;  /* 0x000000040d118c10 */ /* 0x000fe2000fffe0ff */
[----:B0-----:R-:W2:Y:S01]  /*0930*/  @P1 LDG.E R11, desc[UR18][R10.64] ;  /* 0x000000120a0b1981 */ /* 0x001ea2000c1e1900 */
[----:B------:R-:W-:Y:S01]  /*0940*/  @P1 LEA.HI.X R3, R6, UR7, R7, 0x2, P2 ;  /* 0x0000000706031c11 */ /* 0x000fe200090f1407 */
[----:B------:R-:W-:Y:S01]  /*0950*/  @!P0 IMAD R19, R19, UR20, R0 ;  /* 0x0000001413138c24 */ /* 0x000fe2000f8e0200 */
[----:B---3--:R-:W-:Y:S01]  /*0960*/  MOV R6, UR12 ;  /* 0x0000000c00067c02 */ /* 0x008fe20008000f00 */
[----:B------:R-:W-:Y:S01]  /*0970*/  @P1 IMAD.WIDE R14, R15, 0x4, R4 ;  /* 0x000000040f0e1825 */ /* 0x000fe200078e0204 */
[----:B------:R-:W-:Y:S01]  /*0980*/  MOV R7, UR13 ;  /* 0x0000000d00077c02 */ /* 0x000fe20008000f00 */
[----:B------:R-:W2:Y:S01]  /*0990*/  @P1 LDG.E R4, desc[UR18][R4.64] ;  /* 0x0000001204041981 */ /* 0x000ea2000c1e1900 */
[----:B------:R-:W-:-:S02]  /*09a0*/  MOV R8, UR14 ;  /* 0x0000000e00087c02 */ /* 0x000fc40008000f00 */
[----:B------:R-:W-:Y:S01]  /*09b0*/  MOV R9, UR15 ;  /* 0x0000000f00097c02 */ /* 0x000fe20008000f00 */
[----:B------:R-:W-:Y:S01]  /*09c0*/  @!P0 IMAD.WIDE.U32 R6, R17, 0x4, R6 ;  /* 0x0000000411068825 */ /* 0x000fe200078e0006 */
[----:B------:R-:W3:Y:S03]  /*09d0*/  @P1 LDG.E R14, desc[UR18][R14.64] ;  /* 0x000000120e0e1981 */ /* 0x000ee6000c1e1900 */
[----:B------:R-:W-:Y:S01]  /*09e0*/  @!P0 IMAD.WIDE R8, R19, 0x4, R8 ;  /* 0x0000000413088825 */ /* 0x000fe200078e0208 */
[----:B------:R-:W3:Y:S04]  /*09f0*/  @P1 LDG.E R2, desc[UR18][R2.64+0x4] ;  /* 0x0000041202021981 */ /* 0x000ee8000c1e1900 */
[----:B------:R-:W4:Y:S04]  /*0a00*/  @!P0 LDG.E R7, desc[UR18][R6.64] ;  /* 0x0000001206078981 */ /* 0x000f28000c1e1900 */
[----:B------:R-:W4:Y:S01]  /*0a10*/  @!P0 LDG.E R8, desc[UR18][R8.64] ;  /* 0x0000001208088981 */ /* 0x000f22000c1e1900 */
[----:B--2---:R-:W-:-:S04]  /*0a20*/  @P1 FFMA R11, R11, R4, R12 ;  /* 0x000000040b0b1223 */ /* 0x004fc8000000000c */
[----:B---3--:R-:W-:-:S04]  /*0a30*/  @P1 FFMA R12, R2, R14, R11 ;  /* 0x0000000e020c1223 */ /* 0x008fc8000000000b */
[----:B----4-:R-:W-:-:S07]  /*0a40*/  @!P0 FFMA R12, R7, R8, R12 ;  /* 0x00000008070c8223 */ /* 0x010fce000000000c */
.L_x_5:
[----:B------:R-:W1:Y:S01]  /*0a50*/  LDC.64 R2, c[0x0][0x390] ;  /* 0x0000e400ff027b82 */ /* 0x000e620000000a00 */
[----:B------:R-:W-:-:S05]  /*0a60*/  IADD3 R13, PT, PT, R0, R13, RZ ;  /* 0x0000000d000d7210 */ /* 0x000fca0007ffe0ff */
[----:B-1----:R-:W-:-:S05]  /*0a70*/  IMAD.WIDE R2, R13, 0x4, R2 ;  /* 0x000000040d027825 */ /* 0x002fca00078e0202 */
[----:B0-----:R-:W-:Y:S01]  /*0a80*/  STG.E desc[UR18][R2.64], R12 ;  /* 0x0000000c02007986 */ /* 0x001fe2000c101912 */
[----:B------:R-:W-:Y:S05]  /*0a90*/  EXIT ;  /* 0x000000000000794d */ /* 0x000fea0003800000 */
.L_x_7:
        /* <DEDUP_REMOVED lines=14> */
.L_x_9:


//--------------------- .nv.shared._Z14matrixMulTiledPfS_S_i --------------------------
	.section	.nv.shared._Z14matrixMulTiledPfS_S_i,"aw",@nobits
	.sectionflags	@""
	.align	4
.nv.shared._Z14matrixMulTiledPfS_S_i:
	.zero		3072


//--------------------- .nv.shared.reserved.0     --------------------------
	.section	.nv.shared.reserved.0,"aw",@nobits
	.weak		__nv_reservedSMEM_offset_0_alias
	.size		__nv_reservedSMEM_offset_0_alias, 0, 64
	.other		__nv_reservedSMEM_offset_0_alias,@"STO_CUDA_RESERVED_SHARED STV_DEFAULT"
__nv_reservedSMEM_offset_0_alias:
	.zero		0
	.zero		64


//--------------------- .nv.constant0._Z14matrixMulTiledPfS_S_i --------------------------
	.section	.nv.constant0._Z14matrixMulTiledPfS_S_i,"a",@progbits
	.sectionflags	@""
	.align	4
.nv.constant0._Z14matrixMulTiledPfS_S_i:
	.zero		924


//--------------------- .nv.constant0._Z14matrixMulNaivePfS_S_i --------------------------
	.section	.nv.constant0._Z14matrixMulNaivePfS_S_i,"a",@progbits
	.sectionflags	@""
	.align	4
.nv.constant0._Z14matrixMulNaivePfS_S_i:
	.zero		924


//--------------------- SYMBOLS --------------------------

	.type		.nv.reservedSmem.offset0,@object
	.size		.nv.reservedSmem.offset0,0x4
	.type		.nv.reservedSmem.cap,@object
	.size		.nv.reservedSmem.cap,0x4
